//
// Generated by NVIDIA NVVM Compiler
//
// Compiler Build ID: CL-36424714
// Cuda compilation tools, release 13.0, V13.0.88
// Based on NVVM 20.0.0
//

.version 9.0
.target sm_100
.address_size 64

	// .globl	_Z9isingCudaPiS_i

.visible .entry _Z9isingCudaPiS_i(
	.param .u64 .ptr .align 1 _Z9isingCudaPiS_i_param_0,
	.param .u64 .ptr .align 1 _Z9isingCudaPiS_i_param_1,
	.param .u32 _Z9isingCudaPiS_i_param_2
)
{
	.reg .pred 	%p<3>;
	.reg .b32 	%r<39>;
	.reg .b64 	%rd<16>;

	ld.param.u64 	%rd1, [_Z9isingCudaPiS_i_param_0];
	ld.param.u64 	%rd2, [_Z9isingCudaPiS_i_param_1];
	ld.param.u32 	%r4, [_Z9isingCudaPiS_i_param_2];
	mov.u32 	%r5, %ctaid.x;
	mov.u32 	%r6, %ntid.x;
	mov.u32 	%r7, %tid.x;
	mad.lo.s32 	%r1, %r5, %r6, %r7;
	mov.u32 	%r8, %ctaid.y;
	mov.u32 	%r9, %ntid.y;
	mov.u32 	%r10, %tid.y;
	mad.lo.s32 	%r11, %r8, %r9, %r10;
	max.s32 	%r12, %r1, %r11;
	setp.ge.s32 	%p1, %r12, %r4;
	@%p1 bra 	$L__BB0_2;
	cvta.to.global.u64 	%rd3, %rd1;
	cvta.to.global.u64 	%rd4, %rd2;
	add.s32 	%r13, %r1, %r4;
	add.s32 	%r14, %r13, -1;
	rem.s32 	%r15, %r14, %r4;
	mad.lo.s32 	%r16, %r15, %r4, %r11;
	mul.wide.s32 	%rd5, %r16, 4;
	add.s64 	%rd6, %rd3, %rd5;
	ld.global.u32 	%r17, [%rd6];
	add.s32 	%r18, %r1, 1;
	rem.s32 	%r19, %r18, %r4;
	mad.lo.s32 	%r20, %r19, %r4, %r11;
	mul.wide.s32 	%rd7, %r20, 4;
	add.s64 	%rd8, %rd3, %rd7;
	ld.global.u32 	%r21, [%rd8];
	add.s32 	%r22, %r21, %r17;
	mul.lo.s32 	%r23, %r4, %r1;
	add.s32 	%r24, %r11, %r4;
	add.s32 	%r25, %r24, -1;
	rem.u32 	%r26, %r25, %r4;
	add.s32 	%r27, %r26, %r23;
	mul.wide.s32 	%rd9, %r27, 4;
	add.s64 	%rd10, %rd3, %rd9;
	ld.global.u32 	%r28, [%rd10];
	add.s32 	%r29, %r22, %r28;
	add.s32 	%r30, %r11, 1;
	rem.u32 	%r31, %r30, %r4;
	add.s32 	%r32, %r31, %r23;
	mul.wide.s32 	%rd11, %r32, 4;
	add.s64 	%rd12, %rd3, %rd11;
	ld.global.u32 	%r33, [%rd12];
	add.s32 	%r34, %r29, %r33;
	add.s32 	%r35, %r23, %r11;
	mul.wide.s32 	%rd13, %r35, 4;
	add.s64 	%rd14, %rd3, %rd13;
	ld.global.u32 	%r36, [%rd14];
	add.s32 	%r37, %r34, %r36;
	setp.lt.s32 	%p2, %r37, 1;
	selp.b32 	%r38, -1, 1, %p2;
	add.s64 	%rd15, %rd4, %rd13;
	st.global.u32 	[%rd15], %r38;
$L__BB0_2:
	ret;

}


// ===== COMPILED SASS (sm_100) =====

	.target	sm_100

	.elftype	@"ET_EXEC"


//--------------------- .note.nv.tkinfo           --------------------------
	.section	.note.nv.tkinfo,"",@"SHT_NOTE"
	.sectionflags	@"SHF_NOTE_NV_TKINFO"
	.tkinfo
        /*0018*/ 	.word	0x00000002
        /*0030*/ 	.string	""
        /*0030*/ 	.string	"ptxas"
        /*0030*/ 	.string	"Cuda compilation tools, release 13.0, V13.0.88"
        /*0030*/ 	.string	"Build cuda_13.0.r13.0/compiler.36424714_0"
        /*0030*/ 	.string	"-arch sm_100 -m 64 "



//--------------------- .note.nv.cuinfo           --------------------------
	.section	.note.nv.cuinfo,"",@"SHT_NOTE"
	.sectionflags	@"SHF_NOTE_NV_CUINFO"
        /*0018*/ 	.short	0x0002
        /*001a*/ 	.short	0x0064
        /*001c*/ 	.short	0x0082
	.zero		2


//--------------------- .nv.info                  --------------------------
	.section	.nv.info,"",@"SHT_CUDA_INFO"
	.align	4


	//----- nvinfo : EIATTR_REGCOUNT
	.align		4
        /*0000*/ 	.byte	0x04, 0x2f
        /*0002*/ 	.short	(.L_1 - .L_0)
	.align		4
.L_0:
        /*0004*/ 	.word	index@(_Z9isingCudaPiS_i)
        /*0008*/ 	.word	0x00000012


	//----- nvinfo : EIATTR_FRAME_SIZE
	.align		4
.L_1:
        /*000c*/ 	.byte	0x04, 0x11
        /*000e*/ 	.short	(.L_3 - .L_2)
	.align		4
.L_2:
        /*0010*/ 	.word	index@(_Z9isingCudaPiS_i)
        /*0014*/ 	.word	0x00000000


	//----- nvinfo : EIATTR_MIN_STACK_SIZE
	.align		4
.L_3:
        /*0018*/ 	.byte	0x04, 0x12
        /*001a*/ 	.short	(.L_5 - .L_4)
	.align		4
.L_4:
        /*001c*/ 	.word	index@(_Z9isingCudaPiS_i)
        /*0020*/ 	.word	0x00000000
.L_5:


//--------------------- .nv.compat                --------------------------
	.section	.nv.compat,"",@"SHT_CUDA_COMPAT_INFO"
	.align	4
        /*0000*/ 	.byte	0x02, 0x09, 0x00, 0x00, 0x02, 0x02, 0x01, 0x00, 0x02, 0x05, 0x05, 0x00, 0x03, 0x07, 0x01, 0x01
        /*0010*/ 	.byte	0x02, 0x03, 0x00, 0x00, 0x02, 0x06, 0x01, 0x00, 0x04, 0x0b, 0x08, 0x00, 0x09, 0x00, 0x00, 0x00
        /*0020*/ 	.byte	0x00, 0x00, 0x00, 0x00


//--------------------- .nv.info._Z9isingCudaPiS_i --------------------------
	.section	.nv.info._Z9isingCudaPiS_i,"",@"SHT_CUDA_INFO"
	.sectionflags	@""
	.align	4


	//----- nvinfo : EIATTR_CUDA_API_VERSION
	.align		4
        /*0000*/ 	.byte	0x04, 0x37
        /*0002*/ 	.short	(.L_7 - .L_6)
.L_6:
        /*0004*/ 	.word	0x00000082


	//----- nvinfo : EIATTR_KPARAM_INFO
	.align		4
.L_7:
        /*0008*/ 	.byte	0x04, 0x17
        /*000a*/ 	.short	(.L_9 - .L_8)
.L_8:
        /*000c*/ 	.word	0x00000000
        /*0010*/ 	.short	0x0002
        /*0012*/ 	.short	0x0010
        /*0014*/ 	.byte	0x00, 0xf0, 0x11, 0x00


	//----- nvinfo : EIATTR_KPARAM_INFO
	.align		4
.L_9:
        /*0018*/ 	.byte	0x04, 0x17
        /*001a*/ 	.short	(.L_11 - .L_10)
.L_10:
        /*001c*/ 	.word	0x00000000
        /*0020*/ 	.short	0x0001
        /*0022*/ 	.short	0x0008
        /*0024*/ 	.byte	0x00, 0xf5, 0x21, 0x00


	//----- nvinfo : EIATTR_KPARAM_INFO
	.align		4
.L_11:
        /*0028*/ 	.byte	0x04, 0x17
        /*002a*/ 	.short	(.L_13 - .L_12)
.L_12:
        /*002c*/ 	.word	0x00000000
        /*0030*/ 	.short	0x0000
        /*0032*/ 	.short	0x0000
        /*0034*/ 	.byte	0x00, 0xf5, 0x21, 0x00


	//----- nvinfo : EIATTR_SPARSE_MMA_MASK
	.align		4
.L_13:
        /*0038*/ 	.byte	0x03, 0x50
        /*003a*/ 	.short	0x0000


	//----- nvinfo : EIATTR_MAXREG_COUNT
	.align		4
        /*003c*/ 	.byte	0x03, 0x1b
        /*003e*/ 	.short	0x00ff


	//----- nvinfo : EIATTR_MERCURY_ISA_VERSION
	.align		4
        /*0040*/ 	.byte	0x03, 0x5f
        /*0042*/ 	.short	0x0101


	//----- nvinfo : EIATTR_VRC_CTA_INIT_COUNT
	.align		4
        /*0044*/ 	.byte	0x02, 0x4a
	.zero		1
	.zero		1


	//----- nvinfo : EIATTR_EXIT_INSTR_OFFSETS
	.align		4
        /*0048*/ 	.byte	0x04, 0x1c
        /*004a*/ 	.short	(.L_15 - .L_14)


	//   ....[0]....
.L_14:
        /*004c*/ 	.word	0x000000c0


	//   ....[1]....
        /*0050*/ 	.word	0x00000650


	//----- nvinfo : EIATTR_CBANK_PARAM_SIZE
	.align		4
.L_15:
        /*0054*/ 	.byte	0x03, 0x19
        /*0056*/ 	.short	0x0014


	//----- nvinfo : EIATTR_PARAM_CBANK
	.align		4
        /*0058*/ 	.byte	0x04, 0x0a
        /*005a*/ 	.short	(.L_17 - .L_16)
	.align		4
.L_16:
        /*005c*/ 	.word	index@(.nv.constant0._Z9isingCudaPiS_i)
        /*0060*/ 	.short	0x0380
        /*0062*/ 	.short	0x0014


	//----- nvinfo : EIATTR_SW_WAR
	.align		4
.L_17:
        /*0064*/ 	.byte	0x04, 0x36
        /*0066*/ 	.short	(.L_19 - .L_18)
.L_18:
        /*0068*/ 	.word	0x00000008
.L_19:


//--------------------- .nv.callgraph             --------------------------
	.section	.nv.callgraph,"",@"SHT_CUDA_CALLGRAPH"
	.align	4
	.sectionentsize	8
	.align		4
        /*0000*/ 	.word	0x00000000
	.align		4
        /*0004*/ 	.word	0xffffffff
	.align		4
        /*0008*/ 	.word	0x00000000
	.align		4
        /*000c*/ 	.word	0xfffffffe
	.align		4
        /*0010*/ 	.word	0x00000000
	.align		4
        /*0014*/ 	.word	0xfffffffd
	.align		4
        /*0018*/ 	.word	0x00000000
	.align		4
        /*001c*/ 	.word	0xfffffffc


//--------------------- .text._Z9isingCudaPiS_i   --------------------------
	.section	.text._Z9isingCudaPiS_i,"ax",@progbits
	.align	128
        .global         _Z9isingCudaPiS_i
        .type           _Z9isingCudaPiS_i,@function
        .size           _Z9isingCudaPiS_i,(.L_x_1 - _Z9isingCudaPiS_i)
        .other          _Z9isingCudaPiS_i,@"STO_CUDA_ENTRY STV_DEFAULT"
_Z9isingCudaPiS_i:
.text._Z9isingCudaPiS_i:
[----:B------:R-:W-:Y:S01]  /*0000*/  LDC R1, c[0x0][0x37c] ;  /* 0x0000df00ff017b82 */ /* 0x000fe20000000800 */
[----:B------:R-:W0:Y:S07]  /*0010*/  S2R R3, SR_TID.X ;  /* 0x0000000000037919 */ /* 0x000e2e0000002100 */
[----:B------:R-:W0:Y:S01]  /*0020*/  LDC R0, c[0x0][0x360] ;  /* 0x0000d800ff007b82 */ /* 0x000e220000000800 */
[----:B------:R-:W1:Y:S07]  /*0030*/  S2R R7, SR_TID.Y ;  /* 0x0000000000077919 */ /* 0x000e6e0000002200 */
[----:B------:R-:W0:Y:S08]  /*0040*/  S2UR UR4, SR_CTAID.X ;  /* 0x00000000000479c3 */ /* 0x000e300000002500 */
[----:B------:R-:W1:Y:S08]  /*0050*/  S2UR UR5, SR_CTAID.Y ;  /* 0x00000000000579c3 */ /* 0x000e700000002600 */
[----:B------:R-:W1:Y:S08]  /*0060*/  LDC R4, c[0x0][0x364] ;  /* 0x0000d900ff047b82 */ /* 0x000e700000000800 */
[----:B------:R-:W2:Y:S01]  /*0070*/  LDC R5, c[0x0][0x390] ;  /* 0x0000e400ff057b82 */ /* 0x000ea20000000800 */
[----:B0-----:R-:W-:-:S02]  /*0080*/  IMAD R0, R0, UR4, R3 ;  /* 0x0000000400007c24 */ /* 0x001fc4000f8e0203 */
[----:B-1----:R-:W-:-:S05]  /*0090*/  IMAD R4, R4, UR5, R7 ;  /* 0x0000000504047c24 */ /* 0x002fca000f8e0207 */
[----:B------:R-:W-:-:S04]  /*00a0*/  VIMNMX R2, PT, PT, R0, R4, !PT ;  /* 0x0000000400027248 */ /* 0x000fc80007fe0100 */
[----:B--2---:R-:W-:-:S13]  /*00b0*/  ISETP.GE.AND P0, PT, R2, R5, PT ;  /* 0x000000050200720c */ /* 0x004fda0003f06270 */
[----:B------:R-:W-:Y:S05]  /*00c0*/  @P0 EXIT ;  /* 0x000000000000094d */ /* 0x000fea0003800000 */
[----:B------:R-:W-:Y:S01]  /*00d0*/  IABS R6, R5 ;  /* 0x0000000500067213 */ /* 0x000fe20000000000 */
[----:B------:R-:W0:Y:S01]  /*00e0*/  I2F.U32.RP R12, R5 ;  /* 0x00000005000c7306 */ /* 0x000e220000209000 */
[C---:B------:R-:W-:Y:S01]  /*00f0*/  IADD3 R7, PT, PT, R0.reuse, -0x1, R5 ;  /* 0xffffffff00077810 */ /* 0x040fe20007ffe005 */
[----:B------:R-:W1:Y:S01]  /*0100*/  LDCU.64 UR4, c[0x0][0x358] ;  /* 0x00006b00ff0477ac */ /* 0x000e620008000a00 */
[----:B------:R-:W-:Y:S02]  /*0110*/  IADD3 R8, PT, PT, R0, 0x1, RZ ;  /* 0x0000000100087810 */ /* 0x000fe40007ffe0ff */
[----:B------:R-:W-:Y:S02]  /*0120*/  ISETP.GE.AND P5, PT, R7, RZ, PT ;  /* 0x000000ff0700720c */ /* 0x000fe40003fa6270 */
[----:B------:R-:W-:Y:S01]  /*0130*/  IABS R15, R8 ;  /* 0x00000008000f7213 */ /* 0x000fe20000000000 */
[----:B------:R-:W2:Y:S01]  /*0140*/  I2F.RP R9, R6 ;  /* 0x0000000600097306 */ /* 0x000ea20000209400 */
[----:B------:R-:W-:-:S07]  /*0150*/  ISETP.GE.AND P4, PT, R8, RZ, PT ;  /* 0x000000ff0800720c */ /* 0x000fce0003f86270 */
[----:B0-----:R-:W0:Y:S08]  /*0160*/  MUFU.RCP R12, R12 ;  /* 0x0000000c000c7308 */ /* 0x001e300000001000 */
[----:B--2---:R-:W2:Y:S01]  /*0170*/  MUFU.RCP R9, R9 ;  /* 0x0000000900097308 */ /* 0x004ea20000001000 */
[----:B0-----:R-:W-:Y:S01]  /*0180*/  VIADD R2, R12, 0xffffffe ;  /* 0x0ffffffe0c027836 */ /* 0x001fe20000000000 */
[----:B------:R-:W-:-:S06]  /*0190*/  IABS R12, R7 ;  /* 0x00000007000c7213 */ /* 0x000fcc0000000000 */
[----:B------:R0:W3:Y:S01]  /*01a0*/  F2I.FTZ.U32.TRUNC.NTZ R3, R2 ;  /* 0x0000000200037305 */ /* 0x0000e2000021f000 */
[----:B--2---:R-:W-:-:S07]  /*01b0*/  VIADD R10, R9, 0xffffffe ;  /* 0x0ffffffe090a7836 */ /* 0x004fce0000000000 */
[----:B------:R2:W4:Y:S01]  /*01c0*/  F2I.FTZ.U32.TRUNC.NTZ R11, R10 ;  /* 0x0000000a000b7305 */ /* 0x000522000021f000 */
[----:B0-----:R-:W-:Y:S02]  /*01d0*/  IMAD.MOV.U32 R2, RZ, RZ, RZ ;  /* 0x000000ffff027224 */ /* 0x001fe400078e00ff */
[----:B---3--:R-:W-:Y:S02]  /*01e0*/  IMAD.MOV R14, RZ, RZ, -R3 ;  /* 0x000000ffff0e7224 */ /* 0x008fe400078e0a03 */
[----:B--2---:R-:W-:Y:S01]  /*01f0*/  IMAD.MOV.U32 R10, RZ, RZ, RZ ;  /* 0x000000ffff0a7224 */ /* 0x004fe200078e00ff */
[----:B----4-:R-:W-:-:S05]  /*0200*/  IADD3 R13, PT, PT, RZ, -R11, RZ ;  /* 0x8000000bff0d7210 */ /* 0x010fca0007ffe0ff */
[----:B------:R-:W-:-:S04]  /*0210*/  IMAD R9, R13, R6, RZ ;  /* 0x000000060d097224 */ /* 0x000fc800078e02ff */
[----:B------:R-:W-:Y:S01]  /*0220*/  IMAD.HI.U32 R10, R11, R9, R10 ;  /* 0x000000090b0a7227 */ /* 0x000fe200078e000a */
[----:B------:R-:W-:Y:S02]  /*0230*/  MOV R11, R12 ;  /* 0x0000000c000b7202 */ /* 0x000fe40000000f00 */
[----:B------:R-:W-:Y:S01]  /*0240*/  IADD3 R12, PT, PT, R4, -0x1, R5 ;  /* 0xffffffff040c7810 */ /* 0x000fe20007ffe005 */
[----:B------:R-:W-:-:S04]  /*0250*/  IMAD R9, R14, R5, RZ ;  /* 0x000000050e097224 */ /* 0x000fc800078e02ff */
[----:B------:R-:W-:-:S04]  /*0260*/  IMAD.HI.U32 R3, R3, R9, R2 ;  /* 0x0000000903037227 */ /* 0x000fc800078e0002 */
[----:B------:R-:W-:-:S04]  /*0270*/  IMAD.HI.U32 R2, R10, R11, RZ ;  /* 0x0000000b0a027227 */ /* 0x000fc800078e00ff */
[----:B------:R-:W-:Y:S01]  /*0280*/  IMAD.HI.U32 R10, R10, R15, RZ ;  /* 0x0000000f0a0a7227 */ /* 0x000fe200078e00ff */
[----:B------:R-:W-:Y:S02]  /*0290*/  IADD3 R13, PT, PT, -R2, RZ, RZ ;  /* 0x000000ff020d7210 */ /* 0x000fe40007ffe1ff */
[----:B------:R-:W-:Y:S01]  /*02a0*/  IADD3 R2, PT, PT, R4, 0x1, RZ ;  /* 0x0000000104027810 */ /* 0x000fe20007ffe0ff */
[----:B------:R-:W-:-:S04]  /*02b0*/  IMAD.HI.U32 R9, R3, R12, RZ ;  /* 0x0000000c03097227 */ /* 0x000fc800078e00ff */
[----:B------:R-:W-:Y:S02]  /*02c0*/  IMAD.MOV R10, RZ, RZ, -R10 ;  /* 0x000000ffff0a7224 */ /* 0x000fe400078e0a0a */
[----:B------:R-:W-:Y:S02]  /*02d0*/  IMAD.MOV R14, RZ, RZ, -R9 ;  /* 0x000000ffff0e7224 */ /* 0x000fe400078e0a09 */
[----:B------:R-:W-:-:S04]  /*02e0*/  IMAD.HI.U32 R3, R3, R2, RZ ;  /* 0x0000000203037227 */ /* 0x000fc800078e00ff */
[C---:B------:R-:W-:Y:S01]  /*02f0*/  IMAD R9, R6.reuse, R13, R11 ;  /* 0x0000000d06097224 */ /* 0x040fe200078e020b */
[----:B------:R-:W-:Y:S01]  /*0300*/  IADD3 R3, PT, PT, -R3, RZ, RZ ;  /* 0x000000ff03037210 */ /* 0x000fe20007ffe1ff */
[C---:B------:R-:W-:Y:S02]  /*0310*/  IMAD R11, R6.reuse, R10, R15 ;  /* 0x0000000a060b7224 */ /* 0x040fe400078e020f */
[C---:B------:R-:W-:Y:S01]  /*0320*/  IMAD R12, R5.reuse, R14, R12 ;  /* 0x0000000e050c7224 */ /* 0x040fe200078e020c */
[C---:B------:R-:W-:Y:S01]  /*0330*/  ISETP.GT.U32.AND P1, PT, R6.reuse, R9, PT ;  /* 0x000000090600720c */ /* 0x040fe20003f24070 */
[----:B------:R-:W-:Y:S01]  /*0340*/  IMAD R10, R5, R3, R2 ;  /* 0x00000003050a7224 */ /* 0x000fe200078e0202 */
[----:B------:R-:W-:Y:S01]  /*0350*/  ISETP.GT.U32.AND P2, PT, R6, R11, PT ;  /* 0x0000000b0600720c */ /* 0x000fe20003f44070 */
[----:B------:R-:W0:Y:S01]  /*0360*/  LDC.64 R2, c[0x0][0x380] ;  /* 0x0000e000ff027b82 */ /* 0x000e220000000a00 */
[-C--:B------:R-:W-:Y:S01]  /*0370*/  ISETP.GE.U32.AND P0, PT, R12, R5.reuse, PT ;  /* 0x000000050c00720c */ /* 0x080fe20003f06070 */
[-C--:B------:R-:W-:Y:S01]  /*0380*/  IMAD R15, R0, R5.reuse, R4 ;  /* 0x00000005000f7224 */ /* 0x080fe200078e0204 */
[----:B------:R-:W-:-:S07]  /*0390*/  ISETP.GE.U32.AND P3, PT, R10, R5, PT ;  /* 0x000000050a00720c */ /* 0x000fce0003f66070 */
[----:B------:R-:W-:Y:S02]  /*03a0*/  @!P1 IMAD.IADD R9, R9, 0x1, -R6 ;  /* 0x0000000109099824 */ /* 0x000fe400078e0a06 */
[----:B------:R-:W-:Y:S02]  /*03b0*/  @!P2 IADD3 R11, PT, PT, R11, -R6, RZ ;  /* 0x800000060b0ba210 */ /* 0x000fe40007ffe0ff */
[----:B------:R-:W-:Y:S01]  /*03c0*/  @P0 IMAD.IADD R12, R12, 0x1, -R5 ;  /* 0x000000010c0c0824 */ /* 0x000fe200078e0a05 */
[C---:B------:R-:W-:Y:S02]  /*03d0*/  ISETP.GT.U32.AND P0, PT, R6.reuse, R9, PT ;  /* 0x000000090600720c */ /* 0x040fe40003f04070 */
[----:B------:R-:W-:Y:S02]  /*03e0*/  ISETP.GT.U32.AND P1, PT, R6, R11, PT ;  /* 0x0000000b0600720c */ /* 0x000fe40003f24070 */
[-C--:B------:R-:W-:Y:S02]  /*03f0*/  ISETP.GE.U32.AND P2, PT, R12, R5.reuse, PT ;  /* 0x000000050c00720c */ /* 0x080fe40003f46070 */
[----:B------:R-:W-:-:S04]  /*0400*/  @P3 IADD3 R10, PT, PT, R10, -R5, RZ ;  /* 0x800000050a0a3210 */ /* 0x000fc80007ffe0ff */
[----:B------:R-:W-:-:S03]  /*0410*/  ISETP.GE.U32.AND P3, PT, R10, R5, PT ;  /* 0x000000050a00720c */ /* 0x000fc60003f66070 */
[----:B------:R-:W-:Y:S01]  /*0420*/  @!P0 IMAD.IADD R9, R9, 0x1, -R6 ;  /* 0x0000000109098824 */ /* 0x000fe200078e0a06 */
[----:B------:R-:W-:Y:S02]  /*0430*/  ISETP.NE.AND P0, PT, R5, RZ, PT ;  /* 0x000000ff0500720c */ /* 0x000fe40003f05270 */
[----:B------:R-:W-:Y:S01]  /*0440*/  @!P1 IADD3 R11, PT, PT, R11, -R6, RZ ;  /* 0x800000060b0b9210 */ /* 0x000fe20007ffe0ff */
[----:B------:R-:W-:Y:S01]  /*0450*/  @P2 IMAD.IADD R12, R12, 0x1, -R5 ;  /* 0x000000010c0c2824 */ /* 0x000fe200078e0a05 */
[----:B------:R-:W-:Y:S02]  /*0460*/  ISETP.NE.U32.AND P1, PT, R5, RZ, PT ;  /* 0x000000ff0500720c */ /* 0x000fe40003f25070 */
[----:B------:R-:W-:Y:S01]  /*0470*/  LOP3.LUT R6, RZ, R5, RZ, 0x33, !PT ;  /* 0x00000005ff067212 */ /* 0x000fe200078e33ff */
[----:B------:R-:W-:Y:S01]  /*0480*/  @!P4 IMAD.MOV R11, RZ, RZ, -R11 ;  /* 0x000000ffff0bc224 */ /* 0x000fe200078e0a0b */
[----:B------:R-:W-:Y:S02]  /*0490*/  @!P5 IADD3 R9, PT, PT, -R9, RZ, RZ ;  /* 0x000000ff0909d210 */ /* 0x000fe40007ffe1ff */
[----:B------:R-:W-:-:S02]  /*04a0*/  SEL R12, R6, R12, !P1 ;  /* 0x0000000c060c7207 */ /* 0x000fc40004800000 */
[----:B------:R-:W-:Y:S02]  /*04b0*/  @P3 IADD3 R10, PT, PT, R10, -R5, RZ ;  /* 0x800000050a0a3210 */ /* 0x000fe40007ffe0ff */
[----:B------:R-:W-:Y:S01]  /*04c0*/  SEL R7, R6, R9, !P0 ;  /* 0x0000000906077207 */ /* 0x000fe20004000000 */
[----:B------:R-:W-:Y:S01]  /*04d0*/  IMAD R13, R0, R5, R12 ;  /* 0x00000005000d7224 */ /* 0x000fe200078e020c */
[C---:B------:R-:W-:Y:S02]  /*04e0*/  SEL R11, R6.reuse, R11, !P0 ;  /* 0x0000000b060b7207 */ /* 0x040fe40004000000 */
[----:B------:R-:W-:Y:S01]  /*04f0*/  SEL R6, R6, R10, !P1 ;  /* 0x0000000a06067207 */ /* 0x000fe20004800000 */
[-CC-:B------:R-:W-:Y:S02]  /*0500*/  IMAD R7, R7, R5.reuse, R4.reuse ;  /* 0x0000000507077224 */ /* 0x180fe400078e0204 */
[----:B------:R-:W-:Y:S02]  /*0510*/  IMAD R11, R11, R5, R4 ;  /* 0x000000050b0b7224 */ /* 0x000fe400078e0204 */
[----:B0-----:R-:W-:-:S04]  /*0520*/  IMAD.WIDE R8, R13, 0x4, R2 ;  /* 0x000000040d087825 */ /* 0x001fc800078e0202 */
[----:B------:R-:W-:Y:S02]  /*0530*/  IMAD R13, R0, R5, R6 ;  /* 0x00000005000d7224 */ /* 0x000fe400078e0206 */
[--C-:B------:R-:W-:Y:S01]  /*0540*/  IMAD.WIDE R4, R7, 0x4, R2.reuse ;  /* 0x0000000407047825 */ /* 0x100fe200078e0202 */
[----:B-1----:R-:W2:Y:S03]  /*0550*/  LDG.E R9, desc[UR4][R8.64] ;  /* 0x0000000408097981 */ /* 0x002ea6000c1e1900 */
[--C-:B------:R-:W-:Y:S01]  /*0560*/  IMAD.WIDE R6, R11, 0x4, R2.reuse ;  /* 0x000000040b067825 */ /* 0x100fe200078e0202 */
[----:B------:R-:W2:Y:S03]  /*0570*/  LDG.E R0, desc[UR4][R4.64] ;  /* 0x0000000404007981 */ /* 0x000ea6000c1e1900 */
[----:B------:R-:W-:-:S02]  /*0580*/  IMAD.WIDE R10, R13, 0x4, R2 ;  /* 0x000000040d0a7825 */ /* 0x000fc400078e0202 */
[----:B------:R-:W2:Y:S01]  /*0590*/  LDG.E R6, desc[UR4][R6.64] ;  /* 0x0000000406067981 */ /* 0x000ea2000c1e1900 */
[----:B------:R-:W0:Y:S01]  /*05a0*/  LDC.64 R12, c[0x0][0x388] ;  /* 0x0000e200ff0c7b82 */ /* 0x000e220000000a00 */
[----:B------:R-:W-:Y:S02]  /*05b0*/  IMAD.WIDE R2, R15, 0x4, R2 ;  /* 0x000000040f027825 */ /* 0x000fe400078e0202 */
[----:B------:R-:W3:Y:S04]  /*05c0*/  LDG.E R11, desc[UR4][R10.64] ;  /* 0x000000040a0b7981 */ /* 0x000ee8000c1e1900 */
[----:B------:R-:W3:Y:S01]  /*05d0*/  LDG.E R2, desc[UR4][R2.64] ;  /* 0x0000000402027981 */ /* 0x000ee2000c1e1900 */
[----:B------:R-:W-:Y:S01]  /*05e0*/  IMAD.MOV.U32 R14, RZ, RZ, -0x1 ;  /* 0xffffffffff0e7424 */ /* 0x000fe200078e00ff */
[----:B--2---:R-:W-:Y:S01]  /*05f0*/  IADD3 R0, PT, PT, R9, R6, R0 ;  /* 0x0000000609007210 */ /* 0x004fe20007ffe000 */
[----:B0-----:R-:W-:-:S03]  /*0600*/  IMAD.WIDE R8, R15, 0x4, R12 ;  /* 0x000000040f087825 */ /* 0x001fc600078e020c */
[----:B---3--:R-:W-:-:S04]  /*0610*/  IADD3 R0, PT, PT, R2, R0, R11 ;  /* 0x0000000002007210 */ /* 0x008fc80007ffe00b */
[----:B------:R-:W-:-:S04]  /*0620*/  ISETP.GE.AND P0, PT, R0, 0x1, PT ;  /* 0x000000010000780c */ /* 0x000fc80003f06270 */
[----:B------:R-:W-:-:S05]  /*0630*/  SEL R13, R14, 0x1, !P0 ;  /* 0x000000010e0d7807 */ /* 0x000fca0004000000 */
[----:B------:R-:W-:Y:S01]  /*0640*/  STG.E desc[UR4][R8.64], R13 ;  /* 0x0000000d08007986 */ /* 0x000fe2000c101904 */
[----:B------:R-:W-:Y:S05]  /*0650*/  EXIT ;  /* 0x000000000000794d */ /* 0x000fea0003800000 */
.L_x_0:
[----:B------:R-:W-:-:S00]  /*0660*/  BRA `(.L_x_0) ;  /* 0xfffffffc00fc7947 */ /* 0x000fc0000383ffff */
[----:B------:R-:W-:-:S00]  /*0670*/  NOP ;  /* 0x0000000000007918 */ /* 0x000fc00000000000 */
        /* <DEDUP_REMOVED lines=8> */
.L_x_1:


//--------------------- .nv.shared.reserved.0     --------------------------
	.section	.nv.shared.reserved.0,"aw",@nobits
	.weak		__nv_reservedSMEM_offset_0_alias
	.size		__nv_reservedSMEM_offset_0_alias, 0, 64
	.other		__nv_reservedSMEM_offset_0_alias,@"STO_CUDA_RESERVED_SHARED STV_DEFAULT"
__nv_reservedSMEM_offset_0_alias:
	.zero		0
	.zero		64


//--------------------- .nv.constant0._Z9isingCudaPiS_i --------------------------
	.section	.nv.constant0._Z9isingCudaPiS_i,"a",@progbits
	.sectionflags	@""
	.align	4
.nv.constant0._Z9isingCudaPiS_i:
	.zero		916


//--------------------- SYMBOLS --------------------------

	.type		.nv.reservedSmem.offset0,@object
	.size		.nv.reservedSmem.offset0,0x4
